	.headerflags	@"EF_CUDA_TEXMODE_UNIFIED EF_CUDA_64BIT_ADDRESS EF_CUDA_ACCELERATORS EF_CUDA_SM90 EF_CUDA_VIRTUAL_SM(EF_CUDA_SM90)"
	.elftype	@"ET_EXEC"


//--------------------- .nv.info                  --------------------------
	.section	.nv.info,"",@"SHT_CUDA_INFO"
	.align	4


	//----- nvinfo : EIATTR_REGCOUNT
	.align		4
        /*0000*/ 	.byte	0x04, 0x2f
        /*0002*/ 	.short	(.L_3 - .L_2)
	.align		4
.L_2:
        /*0004*/ 	.word	index@(triton_poi_fused__native_batch_norm_legit_no_training_hardtanh_11)
        /*0008*/ 	.word	0x00000010


	//----- nvinfo : EIATTR_MIN_STACK_SIZE
	.align		4
.L_3:
        /*000c*/ 	.byte	0x04, 0x12
        /*000e*/ 	.short	(.L_5 - .L_4)
	.align		4
.L_4:
        /*0010*/ 	.word	index@(triton_poi_fused__native_batch_norm_legit_no_training_hardtanh_11)
        /*0014*/ 	.word	0x00000000


	//----- nvinfo : EIATTR_FRAME_SIZE
	.align		4
.L_5:
        /*0018*/ 	.byte	0x04, 0x11
        /*001a*/ 	.short	(.L_7 - .L_6)
	.align		4
.L_6:
        /*001c*/ 	.word	index@(triton_poi_fused__native_batch_norm_legit_no_training_hardtanh_11)
        /*0020*/ 	.word	0x00000000


	//----- nvinfo : EIATTR_MIN_STACK_SIZE
	.align		4
.L_7:
        /*0024*/ 	.byte	0x04, 0x12
        /*0026*/ 	.short	(.L_9 - .L_8)
	.align		4
.L_8:
        /*0028*/ 	.word	index@(triton_poi_fused__native_batch_norm_legit_no_training_hardtanh_11)
        /*002c*/ 	.word	0x00000000
.L_9:


//--------------------- .nv.info.triton_poi_fused__native_batch_norm_legit_no_training_hardtanh_11 --------------------------
	.section	.nv.info.triton_poi_fused__native_batch_norm_legit_no_training_hardtanh_11,"",@"SHT_CUDA_INFO"
	.sectionflags	@""
	.align	4


	//----- nvinfo : EIATTR_CUDA_API_VERSION
	.align		4
        /*0000*/ 	.byte	0x04, 0x37
        /*0002*/ 	.short	(.L_11 - .L_10)
.L_10:
        /*0004*/ 	.word	0x0000007c


	//----- nvinfo : EIATTR_KPARAM_INFO
	.align		4
.L_11:
        /*0008*/ 	.byte	0x04, 0x17
        /*000a*/ 	.short	(.L_13 - .L_12)
.L_12:
        /*000c*/ 	.word	0x00000000
        /*0010*/ 	.short	0x0006
        /*0012*/ 	.short	0x0030
        /*0014*/ 	.byte	0x00, 0xf0, 0x11, 0x00


	//----- nvinfo : EIATTR_KPARAM_INFO
	.align		4
.L_13:
        /*0018*/ 	.byte	0x04, 0x17
        /*001a*/ 	.short	(.L_15 - .L_14)
.L_14:
        /*001c*/ 	.word	0x00000000
        /*0020*/ 	.short	0x0005
        /*0022*/ 	.short	0x0028
        /*0024*/ 	.byte	0x00, 0xf4, 0x21, 0x00


	//----- nvinfo : EIATTR_KPARAM_INFO
	.align		4
.L_15:
        /*0028*/ 	.byte	0x04, 0x17
        /*002a*/ 	.short	(.L_17 - .L_16)
.L_16:
        /*002c*/ 	.word	0x00000000
        /*0030*/ 	.short	0x0004
        /*0032*/ 	.short	0x0020
        /*0034*/ 	.byte	0x00, 0xf4, 0x21, 0x00


	//----- nvinfo : EIATTR_KPARAM_INFO
	.align		4
.L_17:
        /*0038*/ 	.byte	0x04, 0x17
        /*003a*/ 	.short	(.L_19 - .L_18)
.L_18:
        /*003c*/ 	.word	0x00000000
        /*0040*/ 	.short	0x0003
        /*0042*/ 	.short	0x0018
        /*0044*/ 	.byte	0x00, 0xf4, 0x21, 0x00


	//----- nvinfo : EIATTR_KPARAM_INFO
	.align		4
.L_19:
        /*0048*/ 	.byte	0x04, 0x17
        /*004a*/ 	.short	(.L_21 - .L_20)
.L_20:
        /*004c*/ 	.word	0x00000000
        /*0050*/ 	.short	0x0002
        /*0052*/ 	.short	0x0010
        /*0054*/ 	.byte	0x00, 0xf4, 0x21, 0x00


	//----- nvinfo : EIATTR_KPARAM_INFO
	.align		4
.L_21:
        /*0058*/ 	.byte	0x04, 0x17
        /*005a*/ 	.short	(.L_23 - .L_22)
.L_22:
        /*005c*/ 	.word	0x00000000
        /*0060*/ 	.short	0x0001
        /*0062*/ 	.short	0x0008
        /*0064*/ 	.byte	0x00, 0xf4, 0x21, 0x00


	//----- nvinfo : EIATTR_KPARAM_INFO
	.align		4
.L_23:
        /*0068*/ 	.byte	0x04, 0x17
        /*006a*/ 	.short	(.L_25 - .L_24)
.L_24:
        /*006c*/ 	.word	0x00000000
        /*0070*/ 	.short	0x0000
        /*0072*/ 	.short	0x0000
        /*0074*/ 	.byte	0x00, 0xf4, 0x21, 0x00


	//----- nvinfo : EIATTR_SPARSE_MMA_MASK
	.align		4
.L_25:
        /*0078*/ 	.byte	0x03, 0x50
        /*007a*/ 	.short	0x0000


	//----- nvinfo : EIATTR_MAXREG_COUNT
	.align		4
        /*007c*/ 	.byte	0x03, 0x1b
        /*007e*/ 	.short	0x00ff


	//----- nvinfo : EIATTR_EXIT_INSTR_OFFSETS
	.align		4
        /*0080*/ 	.byte	0x04, 0x1c
        /*0082*/ 	.short	(.L_27 - .L_26)


	//   ....[0]....
.L_26:
        /*0084*/ 	.word	0x000003c0


	//----- nvinfo : EIATTR_REQNTID
	.align		4
.L_27:
        /*0088*/ 	.byte	0x04, 0x10
        /*008a*/ 	.short	(.L_29 - .L_28)
.L_28:
        /*008c*/ 	.word	0x00000100
        /*0090*/ 	.word	0x00000001
        /*0094*/ 	.word	0x00000001


	//----- nvinfo : EIATTR_CBANK_PARAM_SIZE
	.align		4
.L_29:
        /*0098*/ 	.byte	0x03, 0x19
        /*009a*/ 	.short	0x0034


	//----- nvinfo : EIATTR_PARAM_CBANK
	.align		4
        /*009c*/ 	.byte	0x04, 0x0a
        /*009e*/ 	.short	(.L_31 - .L_30)
	.align		4
.L_30:
        /*00a0*/ 	.word	index@(.nv.constant0.triton_poi_fused__native_batch_norm_legit_no_training_hardtanh_11)
        /*00a4*/ 	.short	0x0210
        /*00a6*/ 	.short	0x0034


	//----- nvinfo : EIATTR_SW_WAR
	.align		4
.L_31:
        /*00a8*/ 	.byte	0x04, 0x36
        /*00aa*/ 	.short	(.L_33 - .L_32)
.L_32:
        /*00ac*/ 	.word	0x00000008
.L_33:


//--------------------- .nv.callgraph             --------------------------
	.section	.nv.callgraph,"",@"SHT_CUDA_CALLGRAPH"
	.align	4
	.sectionentsize	8
	.align		4
        /*0000*/ 	.word	0x00000000
	.align		4
        /*0004*/ 	.word	0xffffffff
	.align		4
        /*0008*/ 	.word	0x00000000
	.align		4
        /*000c*/ 	.word	0xfffffffe
	.align		4
        /*0010*/ 	.word	0x00000000
	.align		4
        /*0014*/ 	.word	0xfffffffd
	.align		4
        /*0018*/ 	.word	0x00000000
	.align		4
        /*001c*/ 	.word	0xfffffffc


//--------------------- .nv.constant4             --------------------------
	.section	.nv.constant4,"a",@progbits
	.align	8
	.align		8
.nv.constant4:
        /*0000*/ 	.dword	_$_str
	.align		8
        /*0008*/ 	.dword	_$_str_$_2


//--------------------- .text.triton_poi_fused__native_batch_norm_legit_no_training_hardtanh_11 --------------------------
	.section	.text.triton_poi_fused__native_batch_norm_legit_no_training_hardtanh_11,"ax",@progbits
	.align	128
        .global         triton_poi_fused__native_batch_norm_legit_no_training_hardtanh_11
        .type           triton_poi_fused__native_batch_norm_legit_no_training_hardtanh_11,@function
        .size           triton_poi_fused__native_batch_norm_legit_no_training_hardtanh_11,(.L_x_1 - triton_poi_fused__native_batch_norm_legit_no_training_hardtanh_11)
        .other          triton_poi_fused__native_batch_norm_legit_no_training_hardtanh_11,@"STO_CUDA_ENTRY STV_DEFAULT"
triton_poi_fused__native_batch_norm_legit_no_training_hardtanh_11:
.text.triton_poi_fused__native_batch_norm_legit_no_training_hardtanh_11:
[----:B------:R-:W-:Y:S01]  /*0000*/  LDC R1, c[0x0][0x28] ;  /* 0x00000a00ff017b82 */ /* 0x000fe20000000800 */
[----:B------:R-:W1:Y:S07]  /*0010*/  S2R R0, SR_TID.X ;  /* 0x0000000000007919 */ /* 0x000e6e0000002100 */
[----:B------:R-:W2:Y:S01]  /*0020*/  LDC.64 R6, c[0x0][0x220] ;  /* 0x00008800ff067b82 */ /* 0x000ea20000000a00 */
[----:B------:R-:W-:Y:S01]  /*0030*/  ULDC.64 UR4, c[0x0][0x208] ;  /* 0x0000820000047ab9 */ /* 0x000fe20000000a00 */
[----:B------:R-:W3:Y:S06]  /*0040*/  S2R R5, SR_CTAID.X ;  /* 0x0000000000057919 */ /* 0x000eec0000002500 */
[----:B------:R-:W4:Y:S08]  /*0050*/  LDC.64 R8, c[0x0][0x228] ;  /* 0x00008a00ff087b82 */ /* 0x000f300000000a00 */
[----:B------:R-:W5:Y:S01]  /*0060*/  LDC.64 R10, c[0x0][0x230] ;  /* 0x00008c00ff0a7b82 */ /* 0x000f620000000a00 */
[----:B-1----:R-:W-:Y:S01]  /*0070*/  IMAD.SHL.U32 R0, R0, 0x2, RZ ;  /* 0x0000000200007824 */ /* 0x002fe200078e00ff */
[----:B---3--:R-:W-:-:S04]  /*0080*/  SHF.R.S32.HI R3, RZ, 0x16, R5 ;  /* 0x00000016ff037819 */ /* 0x008fc80000011405 */
[----:B------:R-:W-:Y:S02]  /*0090*/  LOP3.LUT R0, R0, 0x1fe, RZ, 0xc0, !PT ;  /* 0x000001fe00007812 */ /* 0x000fe400078ec0ff */
[----:B------:R-:W-:Y:S02]  /*00a0*/  SGXT R3, R3, 0x1 ;  /* 0x000000010303781a */ /* 0x000fe40000000200 */
[----:B------:R-:W-:-:S04]  /*00b0*/  LEA R0, R5, R0, 0x9 ;  /* 0x0000000005007211 */ /* 0x000fc800078e48ff */
[----:B------:R-:W-:-:S04]  /*00c0*/  LEA.HI R3, R3, R0, RZ, 0xa ;  /* 0x0000000003037211 */ /* 0x000fc800078f50ff */
[----:B------:R-:W-:-:S05]  /*00d0*/  SHF.R.S32.HI R3, RZ, 0xa, R3 ;  /* 0x0000000aff037819 */ /* 0x000fca0000011403 */
[----:B------:R-:W-:-:S05]  /*00e0*/  IMAD.HI R2, R3, 0x2aaaaaab, RZ ;  /* 0x2aaaaaab03027827 */ /* 0x000fca00078e02ff */
[----:B------:R-:W-:-:S04]  /*00f0*/  SHF.R.U32.HI R5, RZ, 0x1f, R2 ;  /* 0x0000001fff057819 */ /* 0x000fc80000011602 */
[----:B------:R-:W-:Y:S02]  /*0100*/  LEA.HI R2, R2, R5, RZ, 0x1c ;  /* 0x0000000502027211 */ /* 0x000fe400078fe0ff */
[----:B------:R-:W1:Y:S03]  /*0110*/  LDC.64 R4, c[0x0][0x218] ;  /* 0x00008600ff047b82 */ /* 0x000e660000000a00 */
[----:B------:R-:W-:-:S04]  /*0120*/  IMAD R13, R2, -0x60, R3 ;  /* 0xffffffa0020d7824 */ /* 0x000fc800078e0203 */
[C---:B--2---:R-:W-:Y:S01]  /*0130*/  IMAD.WIDE R6, R13.reuse, 0x4, R6 ;  /* 0x000000040d067825 */ /* 0x044fe200078e0206 */
[----:B------:R-:W2:Y:S05]  /*0140*/  LDC.64 R2, c[0x0][0x210] ;  /* 0x00008400ff027b82 */ /* 0x000eaa0000000a00 */
[----:B------:R-:W3:Y:S01]  /*0150*/  LDG.E.EL R6, desc[UR4][R6.64] ;  /* 0x0000000406067981 */ /* 0x000ee2000c2e1900 */
[----:B----4-:R-:W-:-:S04]  /*0160*/  IMAD.WIDE R8, R13, 0x4, R8 ;  /* 0x000000040d087825 */ /* 0x010fc800078e0208 */
[C---:B-----5:R-:W-:Y:S02]  /*0170*/  IMAD.WIDE R10, R13.reuse, 0x4, R10 ;  /* 0x000000040d0a7825 */ /* 0x060fe400078e020a */
[----:B------:R-:W4:Y:S02]  /*0180*/  LDG.E.EL R8, desc[UR4][R8.64] ;  /* 0x0000000408087981 */ /* 0x000f24000c2e1900 */
[----:B-1----:R-:W-:Y:S02]  /*0190*/  IMAD.WIDE R4, R13, 0x4, R4 ;  /* 0x000000040d047825 */ /* 0x002fe400078e0204 */
[----:B------:R-:W4:Y:S04]  /*01a0*/  LDG.E.EL R11, desc[UR4][R10.64] ;  /* 0x000000040a0b7981 */ /* 0x000f28000c2e1900 */
[----:B------:R-:W5:Y:S01]  /*01b0*/  LDG.E.EL R4, desc[UR4][R4.64] ;  /* 0x0000000404047981 */ /* 0x000f62000c2e1900 */
[----:B--2---:R-:W-:-:S06]  /*01c0*/  IMAD.WIDE R2, R0, 0x4, R2 ;  /* 0x0000000400027825 */ /* 0x004fcc00078e0202 */
[----:B------:R-:W5:Y:S01]  /*01d0*/  LDG.E.64 R2, desc[UR4][R2.64] ;  /* 0x0000000402027981 */ /* 0x000f62000c1e1b00 */
[----:B------:R-:W-:Y:S02]  /*01e0*/  IMAD.MOV.U32 R12, RZ, RZ, 0x3e800000 ;  /* 0x3e800000ff0c7424 */ /* 0x000fe400078e00ff */
[----:B---3--:R-:W-:-:S04]  /*01f0*/  FADD R6, R6, 9.9999997473787516356e-06 ;  /* 0x3727c5ac06067421 */ /* 0x008fc80000000000 */
[----:B------:R-:W1:Y:S02]  /*0200*/  MUFU.SQRT R7, R6 ;  /* 0x0000000600077308 */ /* 0x000e640000002000 */
[C---:B-1----:R-:W-:Y:S02]  /*0210*/  FSETP.GT.AND P0, PT, R7.reuse, 8.50705917302346158658e+37, PT ;  /* 0x7e8000000700780b */ /* 0x042fe40003f04000 */
[----:B------:R-:W-:-:S11]  /*0220*/  FSETP.GEU.AND P1, PT, R7, 1.175494350822287508e-38, PT ;  /* 0x008000000700780b */ /* 0x000fd60003f2e000 */
[----:B------:R-:W-:-:S04]  /*0230*/  @P0 FMUL R7, R7, 0.25 ;  /* 0x3e80000007070820 */ /* 0x000fc80000400000 */
[----:B------:R-:W-:-:S06]  /*0240*/  @!P1 FMUL R7, R7, 16777216 ;  /* 0x4b80000007079820 */ /* 0x000fcc0000400000 */
[----:B------:R-:W1:Y:S01]  /*0250*/  MUFU.RCP R7, R7 ;  /* 0x0000000700077308 */ /* 0x000e620000001000 */
[----:B------:R-:W-:Y:S01]  /*0260*/  FSEL R12, R12, 1, P0 ;  /* 0x3f8000000c0c7808 */ /* 0x000fe20000000000 */
[----:B-----5:R-:W-:-:S04]  /*0270*/  FADD R2, R2, -R4 ;  /* 0x8000000402027221 */ /* 0x020fc80000000000 */
[----:B------:R-:W-:Y:S01]  /*0280*/  @!P1 FMUL R12, R12, 16777216 ;  /* 0x4b8000000c0c9820 */ /* 0x000fe20000400000 */
[----:B------:R-:W-:-:S03]  /*0290*/  FADD R3, R3, -R4 ;  /* 0x8000000403037221 */ /* 0x000fc60000000000 */
[----:B-1----:R-:W-:-:S04]  /*02a0*/  FMUL R12, R7, R12 ;  /* 0x0000000c070c7220 */ /* 0x002fc80000400000 */
[-C--:B------:R-:W-:Y:S01]  /*02b0*/  FMUL R4, R2, R12.reuse ;  /* 0x0000000c02047220 */ /* 0x080fe20000400000 */
[----:B------:R-:W-:Y:S02]  /*02c0*/  FMUL R12, R3, R12 ;  /* 0x0000000c030c7220 */ /* 0x000fe40000400000 */
[----:B------:R-:W1:Y:S01]  /*02d0*/  LDC.64 R2, c[0x0][0x238] ;  /* 0x00008e00ff027b82 */ /* 0x000e620000000a00 */
[C-C-:B----4-:R-:W-:Y:S01]  /*02e0*/  FFMA R4, R8.reuse, R4, R11.reuse ;  /* 0x0000000408047223 */ /* 0x150fe2000000000b */
[----:B------:R-:W-:-:S04]  /*02f0*/  FFMA R12, R8, R12, R11 ;  /* 0x0000000c080c7223 */ /* 0x000fc8000000000b */
[----:B------:R-:W-:Y:S02]  /*0300*/  FSETP.GTU.AND P0, PT, R4, RZ, PT ;  /* 0x000000ff0400720b */ /* 0x000fe40003f0c000 */
[----:B------:R-:W-:Y:S02]  /*0310*/  FSETP.GTU.AND P1, PT, R12, RZ, PT ;  /* 0x000000ff0c00720b */ /* 0x000fe40003f2c000 */
[----:B------:R-:W-:Y:S02]  /*0320*/  FSEL R4, R4, RZ, P0 ;  /* 0x000000ff04047208 */ /* 0x000fe40000000000 */
[----:B------:R-:W-:Y:S02]  /*0330*/  FSEL R5, R12, RZ, P1 ;  /* 0x000000ff0c057208 */ /* 0x000fe40000800000 */
[----:B------:R-:W-:Y:S02]  /*0340*/  FSETP.GEU.AND P2, PT, R4, 6, PT ;  /* 0x40c000000400780b */ /* 0x000fe40003f4e000 */
[----:B------:R-:W-:-:S02]  /*0350*/  FSETP.GEU.AND P3, PT, R5, 6, PT ;  /* 0x40c000000500780b */ /* 0x000fc40003f6e000 */
[----:B------:R-:W-:Y:S02]  /*0360*/  FSETP.NAN.AND P0, PT, R4, R4, PT ;  /* 0x000000040400720b */ /* 0x000fe40003f08000 */
[----:B------:R-:W-:Y:S01]  /*0370*/  FSETP.NAN.AND P1, PT, R5, R5, PT ;  /* 0x000000050500720b */ /* 0x000fe20003f28000 */
[----:B-1----:R-:W-:-:S06]  /*0380*/  IMAD.WIDE R2, R0, 0x4, R2 ;  /* 0x0000000400027825 */ /* 0x002fcc00078e0202 */
[----:B------:R-:W-:Y:S02]  /*0390*/  @P2 SEL R4, R4, 0x40c00000, P0 ;  /* 0x40c0000004042807 */ /* 0x000fe40000000000 */
[----:B------:R-:W-:-:S05]  /*03a0*/  @P3 SEL R5, R5, 0x40c00000, P1 ;  /* 0x40c0000005053807 */ /* 0x000fca0000800000 */
[----:B------:R-:W-:Y:S01]  /*03b0*/  STG.E.64 desc[UR4][R2.64], R4 ;  /* 0x0000000402007986 */ /* 0x000fe2000c101b04 */
[----:B------:R-:W-:Y:S05]  /*03c0*/  EXIT ;  /* 0x000000000000794d */ /* 0x000fea0003800000 */
.L_x_0:
[----:B------:R-:W-:-:S00]  /*03d0*/  BRA `(.L_x_0) ;  /* 0xfffffffc00fc7947 */ /* 0x000fc0000383ffff */
[----:B------:R-:W-:-:S00]  /*03e0*/  NOP ;  /* 0x0000000000007918 */ /* 0x000fc00000000000 */
        /* <DEDUP_REMOVED lines=9> */
.L_x_1:


//--------------------- .nv.global.init           --------------------------
	.section	.nv.global.init,"aw",@progbits
.nv.global.init:
	.type		_$_str,@object
	.size		_$_str,(_$_str_$_2 - _$_str)
_$_str:
        /*0000*/ 	.byte	0x5f, 0x5f, 0x43, 0x55, 0x44, 0x41, 0x5f, 0x46, 0x54, 0x5a, 0x00
	.type		_$_str_$_2,@object
	.size		_$_str_$_2,(.L_1 - _$_str_$_2)
_$_str_$_2:
        /*000b*/ 	.byte	0x5f, 0x5f, 0x43, 0x55, 0x44, 0x41, 0x5f, 0x50, 0x52, 0x45, 0x43, 0x5f, 0x53, 0x51, 0x52, 0x54
        /*001b*/ 	.byte	0x00
.L_1:


//--------------------- .nv.constant0.triton_poi_fused__native_batch_norm_legit_no_training_hardtanh_11 --------------------------
	.section	.nv.constant0.triton_poi_fused__native_batch_norm_legit_no_training_hardtanh_11,"a",@progbits
	.sectionflags	@""
	.align	4
.nv.constant0.triton_poi_fused__native_batch_norm_legit_no_training_hardtanh_11:
	.zero		580
